//
// Generated by NVIDIA NVVM Compiler
//
// Compiler Build ID: CL-36424714
// Cuda compilation tools, release 13.0, V13.0.88
// Based on NVVM 20.0.0
//

.version 9.0
.target sm_100
.address_size 64

	// .globl	_Z2acPfPKiS1_S1_iiii

.visible .entry _Z2acPfPKiS1_S1_iiii(
	.param .u64 .ptr .align 1 _Z2acPfPKiS1_S1_iiii_param_0,
	.param .u64 .ptr .align 1 _Z2acPfPKiS1_S1_iiii_param_1,
	.param .u64 .ptr .align 1 _Z2acPfPKiS1_S1_iiii_param_2,
	.param .u64 .ptr .align 1 _Z2acPfPKiS1_S1_iiii_param_3,
	.param .u32 _Z2acPfPKiS1_S1_iiii_param_4,
	.param .u32 _Z2acPfPKiS1_S1_iiii_param_5,
	.param .u32 _Z2acPfPKiS1_S1_iiii_param_6,
	.param .u32 _Z2acPfPKiS1_S1_iiii_param_7
)
{
	.local .align 16 .b8 	__local_depot0[16384];
	.reg .b64 	%SP;
	.reg .b64 	%SPL;
	.reg .pred 	%p<15>;
	.reg .b32 	%r<68>;
	.reg .b32 	%f<41>;
	.reg .b64 	%rd<97>;

	mov.u64 	%SPL, __local_depot0;
	ld.param.u64 	%rd18, [_Z2acPfPKiS1_S1_iiii_param_0];
	ld.param.u64 	%rd19, [_Z2acPfPKiS1_S1_iiii_param_1];
	ld.param.u64 	%rd20, [_Z2acPfPKiS1_S1_iiii_param_2];
	ld.param.u64 	%rd21, [_Z2acPfPKiS1_S1_iiii_param_3];
	ld.param.u32 	%r16, [_Z2acPfPKiS1_S1_iiii_param_4];
	ld.param.u32 	%r13, [_Z2acPfPKiS1_S1_iiii_param_5];
	ld.param.u32 	%r14, [_Z2acPfPKiS1_S1_iiii_param_6];
	ld.param.u32 	%r15, [_Z2acPfPKiS1_S1_iiii_param_7];
	cvta.to.global.u64 	%rd1, %rd20;
	cvta.to.global.u64 	%rd2, %rd19;
	cvta.to.global.u64 	%rd3, %rd21;
	cvta.to.global.u64 	%rd4, %rd18;
	add.u64 	%rd5, %SPL, 0;
	mov.u32 	%r17, %ntid.x;
	mov.u32 	%r18, %ctaid.x;
	mov.u32 	%r19, %tid.x;
	mad.lo.s32 	%r20, %r17, %r18, %r19;
	mul.lo.s32 	%r1, %r16, %r20;
	min.s32 	%r21, %r15, %r13;
	setp.lt.s32 	%p1, %r21, 1;
	@%p1 bra 	$L__BB0_29;
	and.b32  	%r2, %r13, 1;
	and.b32  	%r3, %r13, 2147483646;
	neg.s32 	%r4, %r3;
	add.s64 	%rd6, %rd5, 4;
	add.s64 	%rd7, %rd1, 4;
	add.s64 	%rd8, %rd2, 4;
	mov.b32 	%r64, 0;
$L__BB0_2:
	setp.eq.s32 	%p2, %r13, 1;
	mov.b32 	%r11, 0;
	@%p2 bra 	$L__BB0_19;
	add.s64 	%rd93, %rd3, 4;
	mov.b32 	%r66, 0;
	mov.u64 	%rd94, %rd8;
	mov.u64 	%rd95, %rd7;
	mov.u64 	%rd96, %rd6;
	mov.u32 	%r65, %r4;
$L__BB0_4:
	add.s32 	%r8, %r66, 1;
	ld.global.u32 	%r25, [%rd93+-4];
	setp.eq.s32 	%p3, %r25, 0;
	@%p3 bra 	$L__BB0_8;
	setp.lt.s32 	%p4, %r66, %r14;
	@%p4 bra 	$L__BB0_7;
	ld.global.u32 	%r26, [%rd94+-4];
	mul.wide.s32 	%rd23, %r26, 4;
	add.s64 	%rd24, %rd5, %rd23;
	ld.local.f32 	%f4, [%rd24];
	ld.global.u32 	%r27, [%rd95+-4];
	mul.wide.s32 	%rd25, %r27, 4;
	add.s64 	%rd26, %rd5, %rd25;
	ld.local.f32 	%f5, [%rd26];
	mul.f32 	%f6, %f4, %f5;
	st.local.f32 	[%rd96+-4], %f6;
	bra.uni 	$L__BB0_11;
$L__BB0_7:
	ld.global.u32 	%r28, [%rd94+-4];
	add.s32 	%r29, %r28, %r1;
	mul.wide.s32 	%rd27, %r29, 4;
	add.s64 	%rd28, %rd4, %rd27;
	ld.global.f32 	%f7, [%rd28];
	ld.global.u32 	%r30, [%rd95+-4];
	add.s32 	%r31, %r30, %r1;
	mul.wide.s32 	%rd29, %r31, 4;
	add.s64 	%rd30, %rd4, %rd29;
	ld.global.f32 	%f8, [%rd30];
	mul.f32 	%f9, %f7, %f8;
	st.local.f32 	[%rd96+-4], %f9;
	bra.uni 	$L__BB0_11;
$L__BB0_8:
	setp.lt.s32 	%p5, %r66, %r14;
	@%p5 bra 	$L__BB0_10;
	ld.global.u32 	%r32, [%rd94+-4];
	mul.wide.s32 	%rd31, %r32, 4;
	add.s64 	%rd32, %rd5, %rd31;
	ld.local.f32 	%f10, [%rd32];
	ld.global.u32 	%r33, [%rd95+-4];
	mul.wide.s32 	%rd33, %r33, 4;
	add.s64 	%rd34, %rd5, %rd33;
	ld.local.f32 	%f11, [%rd34];
	add.f32 	%f12, %f10, %f11;
	st.local.f32 	[%rd96+-4], %f12;
	bra.uni 	$L__BB0_11;
$L__BB0_10:
	ld.global.u32 	%r34, [%rd94+-4];
	add.s32 	%r35, %r34, %r1;
	mul.wide.s32 	%rd35, %r35, 4;
	add.s64 	%rd36, %rd4, %rd35;
	ld.global.f32 	%f13, [%rd36];
	ld.global.u32 	%r36, [%rd95+-4];
	add.s32 	%r37, %r36, %r1;
	mul.wide.s32 	%rd37, %r37, 4;
	add.s64 	%rd38, %rd4, %rd37;
	ld.global.f32 	%f14, [%rd38];
	add.f32 	%f15, %f13, %f14;
	st.local.f32 	[%rd96+-4], %f15;
$L__BB0_11:
	ld.global.u32 	%r38, [%rd93];
	setp.eq.s32 	%p6, %r38, 0;
	@%p6 bra 	$L__BB0_15;
	setp.lt.s32 	%p7, %r8, %r14;
	@%p7 bra 	$L__BB0_14;
	ld.global.u32 	%r39, [%rd94];
	mul.wide.s32 	%rd39, %r39, 4;
	add.s64 	%rd40, %rd5, %rd39;
	ld.local.f32 	%f16, [%rd40];
	ld.global.u32 	%r40, [%rd95];
	mul.wide.s32 	%rd41, %r40, 4;
	add.s64 	%rd42, %rd5, %rd41;
	ld.local.f32 	%f17, [%rd42];
	mul.f32 	%f18, %f16, %f17;
	st.local.f32 	[%rd96], %f18;
	bra.uni 	$L__BB0_18;
$L__BB0_14:
	ld.global.u32 	%r41, [%rd94];
	add.s32 	%r42, %r41, %r1;
	mul.wide.s32 	%rd43, %r42, 4;
	add.s64 	%rd44, %rd4, %rd43;
	ld.global.f32 	%f19, [%rd44];
	ld.global.u32 	%r43, [%rd95];
	add.s32 	%r44, %r43, %r1;
	mul.wide.s32 	%rd45, %r44, 4;
	add.s64 	%rd46, %rd4, %rd45;
	ld.global.f32 	%f20, [%rd46];
	mul.f32 	%f21, %f19, %f20;
	st.local.f32 	[%rd96], %f21;
	bra.uni 	$L__BB0_18;
$L__BB0_15:
	setp.lt.s32 	%p8, %r8, %r14;
	@%p8 bra 	$L__BB0_17;
	ld.global.u32 	%r45, [%rd94];
	mul.wide.s32 	%rd47, %r45, 4;
	add.s64 	%rd48, %rd5, %rd47;
	ld.local.f32 	%f22, [%rd48];
	ld.global.u32 	%r46, [%rd95];
	mul.wide.s32 	%rd49, %r46, 4;
	add.s64 	%rd50, %rd5, %rd49;
	ld.local.f32 	%f23, [%rd50];
	add.f32 	%f24, %f22, %f23;
	st.local.f32 	[%rd96], %f24;
	bra.uni 	$L__BB0_18;
$L__BB0_17:
	ld.global.u32 	%r47, [%rd94];
	add.s32 	%r48, %r47, %r1;
	mul.wide.s32 	%rd51, %r48, 4;
	add.s64 	%rd52, %rd4, %rd51;
	ld.global.f32 	%f25, [%rd52];
	ld.global.u32 	%r49, [%rd95];
	add.s32 	%r50, %r49, %r1;
	mul.wide.s32 	%rd53, %r50, 4;
	add.s64 	%rd54, %rd4, %rd53;
	ld.global.f32 	%f26, [%rd54];
	add.f32 	%f27, %f25, %f26;
	st.local.f32 	[%rd96], %f27;
$L__BB0_18:
	add.s32 	%r66, %r66, 2;
	add.s32 	%r65, %r65, 2;
	add.s64 	%rd96, %rd96, 8;
	add.s64 	%rd95, %rd95, 8;
	add.s64 	%rd94, %rd94, 8;
	add.s64 	%rd93, %rd93, 8;
	setp.ne.s32 	%p9, %r65, 0;
	mov.u32 	%r11, %r3;
	@%p9 bra 	$L__BB0_4;
$L__BB0_19:
	setp.eq.s32 	%p10, %r2, 0;
	@%p10 bra 	$L__BB0_27;
	mul.wide.u32 	%rd55, %r11, 4;
	add.s64 	%rd56, %rd3, %rd55;
	ld.global.u32 	%r51, [%rd56];
	setp.eq.s32 	%p11, %r51, 0;
	@%p11 bra 	$L__BB0_24;
	setp.lt.s32 	%p12, %r11, %r14;
	@%p12 bra 	$L__BB0_23;
	mul.wide.u32 	%rd57, %r11, 4;
	add.s64 	%rd58, %rd2, %rd57;
	ld.global.u32 	%r52, [%rd58];
	mul.wide.s32 	%rd59, %r52, 4;
	add.s64 	%rd60, %rd5, %rd59;
	ld.local.f32 	%f28, [%rd60];
	add.s64 	%rd61, %rd1, %rd57;
	ld.global.u32 	%r53, [%rd61];
	mul.wide.s32 	%rd62, %r53, 4;
	add.s64 	%rd63, %rd5, %rd62;
	ld.local.f32 	%f29, [%rd63];
	mul.f32 	%f30, %f28, %f29;
	add.s64 	%rd64, %rd5, %rd57;
	st.local.f32 	[%rd64], %f30;
	bra.uni 	$L__BB0_27;
$L__BB0_23:
	mul.wide.u32 	%rd65, %r11, 4;
	add.s64 	%rd66, %rd2, %rd65;
	ld.global.u32 	%r54, [%rd66];
	add.s32 	%r55, %r54, %r1;
	mul.wide.s32 	%rd67, %r55, 4;
	add.s64 	%rd68, %rd4, %rd67;
	ld.global.f32 	%f31, [%rd68];
	add.s64 	%rd69, %rd1, %rd65;
	ld.global.u32 	%r56, [%rd69];
	add.s32 	%r57, %r56, %r1;
	mul.wide.s32 	%rd70, %r57, 4;
	add.s64 	%rd71, %rd4, %rd70;
	ld.global.f32 	%f32, [%rd71];
	mul.f32 	%f33, %f31, %f32;
	add.s64 	%rd72, %rd5, %rd65;
	st.local.f32 	[%rd72], %f33;
	bra.uni 	$L__BB0_27;
$L__BB0_24:
	setp.lt.s32 	%p13, %r11, %r14;
	@%p13 bra 	$L__BB0_26;
	mul.wide.u32 	%rd73, %r11, 4;
	add.s64 	%rd74, %rd2, %rd73;
	ld.global.u32 	%r58, [%rd74];
	mul.wide.s32 	%rd75, %r58, 4;
	add.s64 	%rd76, %rd5, %rd75;
	ld.local.f32 	%f34, [%rd76];
	add.s64 	%rd77, %rd1, %rd73;
	ld.global.u32 	%r59, [%rd77];
	mul.wide.s32 	%rd78, %r59, 4;
	add.s64 	%rd79, %rd5, %rd78;
	ld.local.f32 	%f35, [%rd79];
	add.f32 	%f36, %f34, %f35;
	add.s64 	%rd80, %rd5, %rd73;
	st.local.f32 	[%rd80], %f36;
	bra.uni 	$L__BB0_27;
$L__BB0_26:
	mul.wide.u32 	%rd81, %r11, 4;
	add.s64 	%rd82, %rd2, %rd81;
	ld.global.u32 	%r60, [%rd82];
	add.s32 	%r61, %r60, %r1;
	mul.wide.s32 	%rd83, %r61, 4;
	add.s64 	%rd84, %rd4, %rd83;
	ld.global.f32 	%f37, [%rd84];
	add.s64 	%rd85, %rd1, %rd81;
	ld.global.u32 	%r62, [%rd85];
	add.s32 	%r63, %r62, %r1;
	mul.wide.s32 	%rd86, %r63, 4;
	add.s64 	%rd87, %rd4, %rd86;
	ld.global.f32 	%f38, [%rd87];
	add.f32 	%f39, %f37, %f38;
	add.s64 	%rd88, %rd5, %rd81;
	st.local.f32 	[%rd88], %f39;
$L__BB0_27:
	add.s32 	%r64, %r64, 1;
	setp.ne.s32 	%p14, %r64, %r15;
	@%p14 bra 	$L__BB0_2;
	mul.wide.s32 	%rd89, %r13, 4;
	add.s64 	%rd90, %rd5, %rd89;
	ld.local.f32 	%f40, [%rd90+-4];
$L__BB0_29:
	mul.wide.s32 	%rd91, %r1, 4;
	add.s64 	%rd92, %rd4, %rd91;
	st.global.f32 	[%rd92], %f40;
	ret;

}


// ===== COMPILED SASS (sm_100) =====

	.target	sm_100

	.elftype	@"ET_EXEC"


//--------------------- .note.nv.tkinfo           --------------------------
	.section	.note.nv.tkinfo,"",@"SHT_NOTE"
	.sectionflags	@"SHF_NOTE_NV_TKINFO"
	.tkinfo
        /*0018*/ 	.word	0x00000002
        /*0030*/ 	.string	""
        /*0030*/ 	.string	"ptxas"
        /*0030*/ 	.string	"Cuda compilation tools, release 13.0, V13.0.88"
        /*0030*/ 	.string	"Build cuda_13.0.r13.0/compiler.36424714_0"
        /*0030*/ 	.string	"-arch sm_100 -m 64 "



//--------------------- .note.nv.cuinfo           --------------------------
	.section	.note.nv.cuinfo,"",@"SHT_NOTE"
	.sectionflags	@"SHF_NOTE_NV_CUINFO"
        /*0018*/ 	.short	0x0002
        /*001a*/ 	.short	0x0064
        /*001c*/ 	.short	0x0082
	.zero		2


//--------------------- .nv.info                  --------------------------
	.section	.nv.info,"",@"SHT_CUDA_INFO"
	.align	4


	//----- nvinfo : EIATTR_REGCOUNT
	.align		4
        /*0000*/ 	.byte	0x04, 0x2f
        /*0002*/ 	.short	(.L_1 - .L_0)
	.align		4
.L_0:
        /*0004*/ 	.word	index@(_Z2acPfPKiS1_S1_iiii)
        /*0008*/ 	.word	0x00000018


	//----- nvinfo : EIATTR_FRAME_SIZE
	.align		4
.L_1:
        /*000c*/ 	.byte	0x04, 0x11
        /*000e*/ 	.short	(.L_3 - .L_2)
	.align		4
.L_2:
        /*0010*/ 	.word	index@(_Z2acPfPKiS1_S1_iiii)
        /*0014*/ 	.word	0x00004000


	//----- nvinfo : EIATTR_MIN_STACK_SIZE
	.align		4
.L_3:
        /*0018*/ 	.byte	0x04, 0x12
        /*001a*/ 	.short	(.L_5 - .L_4)
	.align		4
.L_4:
        /*001c*/ 	.word	index@(_Z2acPfPKiS1_S1_iiii)
        /*0020*/ 	.word	0x00004000
.L_5:


//--------------------- .nv.compat                --------------------------
	.section	.nv.compat,"",@"SHT_CUDA_COMPAT_INFO"
	.align	4
        /*0000*/ 	.byte	0x02, 0x09, 0x00, 0x00, 0x02, 0x02, 0x01, 0x00, 0x02, 0x05, 0x05, 0x00, 0x03, 0x07, 0x01, 0x01
        /*0010*/ 	.byte	0x02, 0x03, 0x00, 0x00, 0x02, 0x06, 0x01, 0x00, 0x04, 0x0b, 0x08, 0x00, 0x09, 0x00, 0x00, 0x00
        /*0020*/ 	.byte	0x00, 0x00, 0x00, 0x00


//--------------------- .nv.info._Z2acPfPKiS1_S1_iiii --------------------------
	.section	.nv.info._Z2acPfPKiS1_S1_iiii,"",@"SHT_CUDA_INFO"
	.sectionflags	@""
	.align	4


	//----- nvinfo : EIATTR_CUDA_API_VERSION
	.align		4
        /*0000*/ 	.byte	0x04, 0x37
        /*0002*/ 	.short	(.L_7 - .L_6)
.L_6:
        /*0004*/ 	.word	0x00000082


	//----- nvinfo : EIATTR_KPARAM_INFO
	.align		4
.L_7:
        /*0008*/ 	.byte	0x04, 0x17
        /*000a*/ 	.short	(.L_9 - .L_8)
.L_8:
        /*000c*/ 	.word	0x00000000
        /*0010*/ 	.short	0x0007
        /*0012*/ 	.short	0x002c
        /*0014*/ 	.byte	0x00, 0xf0, 0x11, 0x00


	//----- nvinfo : EIATTR_KPARAM_INFO
	.align		4
.L_9:
        /*0018*/ 	.byte	0x04, 0x17
        /*001a*/ 	.short	(.L_11 - .L_10)
.L_10:
        /*001c*/ 	.word	0x00000000
        /*0020*/ 	.short	0x0006
        /*0022*/ 	.short	0x0028
        /*0024*/ 	.byte	0x00, 0xf0, 0x11, 0x00


	//----- nvinfo : EIATTR_KPARAM_INFO
	.align		4
.L_11:
        /*0028*/ 	.byte	0x04, 0x17
        /*002a*/ 	.short	(.L_13 - .L_12)
.L_12:
        /*002c*/ 	.word	0x00000000
        /*0030*/ 	.short	0x0005
        /*0032*/ 	.short	0x0024
        /*0034*/ 	.byte	0x00, 0xf0, 0x11, 0x00


	//----- nvinfo : EIATTR_KPARAM_INFO
	.align		4
.L_13:
        /*0038*/ 	.byte	0x04, 0x17
        /*003a*/ 	.short	(.L_15 - .L_14)
.L_14:
        /*003c*/ 	.word	0x00000000
        /*0040*/ 	.short	0x0004
        /*0042*/ 	.short	0x0020
        /*0044*/ 	.byte	0x00, 0xf0, 0x11, 0x00


	//----- nvinfo : EIATTR_KPARAM_INFO
	.align		4
.L_15:
        /*0048*/ 	.byte	0x04, 0x17
        /*004a*/ 	.short	(.L_17 - .L_16)
.L_16:
        /*004c*/ 	.word	0x00000000
        /*0050*/ 	.short	0x0003
        /*0052*/ 	.short	0x0018
        /*0054*/ 	.byte	0x00, 0xf5, 0x21, 0x00


	//----- nvinfo : EIATTR_KPARAM_INFO
	.align		4
.L_17:
        /*0058*/ 	.byte	0x04, 0x17
        /*005a*/ 	.short	(.L_19 - .L_18)
.L_18:
        /*005c*/ 	.word	0x00000000
        /*0060*/ 	.short	0x0002
        /*0062*/ 	.short	0x0010
        /*0064*/ 	.byte	0x00, 0xf5, 0x21, 0x00


	//----- nvinfo : EIATTR_KPARAM_INFO
	.align		4
.L_19:
        /*0068*/ 	.byte	0x04, 0x17
        /*006a*/ 	.short	(.L_21 - .L_20)
.L_20:
        /*006c*/ 	.word	0x00000000
        /*0070*/ 	.short	0x0001
        /*0072*/ 	.short	0x0008
        /*0074*/ 	.byte	0x00, 0xf5, 0x21, 0x00


	//----- nvinfo : EIATTR_KPARAM_INFO
	.align		4
.L_21:
        /*0078*/ 	.byte	0x04, 0x17
        /*007a*/ 	.short	(.L_23 - .L_22)
.L_22:
        /*007c*/ 	.word	0x00000000
        /*0080*/ 	.short	0x0000
        /*0082*/ 	.short	0x0000
        /*0084*/ 	.byte	0x00, 0xf5, 0x21, 0x00


	//----- nvinfo : EIATTR_SPARSE_MMA_MASK
	.align		4
.L_23:
        /*0088*/ 	.byte	0x03, 0x50
        /*008a*/ 	.short	0x0000


	//----- nvinfo : EIATTR_MAXREG_COUNT
	.align		4
        /*008c*/ 	.byte	0x03, 0x1b
        /*008e*/ 	.short	0x00ff


	//----- nvinfo : EIATTR_MERCURY_ISA_VERSION
	.align		4
        /*0090*/ 	.byte	0x03, 0x5f
        /*0092*/ 	.short	0x0101


	//----- nvinfo : EIATTR_VRC_CTA_INIT_COUNT
	.align		4
        /*0094*/ 	.byte	0x02, 0x4a
	.zero		1
	.zero		1


	//----- nvinfo : EIATTR_EXIT_INSTR_OFFSETS
	.align		4
        /*0098*/ 	.byte	0x04, 0x1c
        /*009a*/ 	.short	(.L_25 - .L_24)


	//   ....[0]....
.L_24:
        /*009c*/ 	.word	0x00000d10


	//----- nvinfo : EIATTR_CBANK_PARAM_SIZE
	.align		4
.L_25:
        /*00a0*/ 	.byte	0x03, 0x19
        /*00a2*/ 	.short	0x0030


	//----- nvinfo : EIATTR_PARAM_CBANK
	.align		4
        /*00a4*/ 	.byte	0x04, 0x0a
        /*00a6*/ 	.short	(.L_27 - .L_26)
	.align		4
.L_26:
        /*00a8*/ 	.word	index@(.nv.constant0._Z2acPfPKiS1_S1_iiii)
        /*00ac*/ 	.short	0x0380
        /*00ae*/ 	.short	0x0030


	//----- nvinfo : EIATTR_SW_WAR
	.align		4
.L_27:
        /*00b0*/ 	.byte	0x04, 0x36
        /*00b2*/ 	.short	(.L_29 - .L_28)
.L_28:
        /*00b4*/ 	.word	0x00000008
.L_29:


//--------------------- .nv.callgraph             --------------------------
	.section	.nv.callgraph,"",@"SHT_CUDA_CALLGRAPH"
	.align	4
	.sectionentsize	8
	.align		4
        /*0000*/ 	.word	0x00000000
	.align		4
        /*0004*/ 	.word	0xffffffff
	.align		4
        /*0008*/ 	.word	0x00000000
	.align		4
        /*000c*/ 	.word	0xfffffffe
	.align		4
        /*0010*/ 	.word	0x00000000
	.align		4
        /*0014*/ 	.word	0xfffffffd
	.align		4
        /*0018*/ 	.word	0x00000000
	.align		4
        /*001c*/ 	.word	0xfffffffc


//--------------------- .text._Z2acPfPKiS1_S1_iiii --------------------------
	.section	.text._Z2acPfPKiS1_S1_iiii,"ax",@progbits
	.align	128
        .global         _Z2acPfPKiS1_S1_iiii
        .type           _Z2acPfPKiS1_S1_iiii,@function
        .size           _Z2acPfPKiS1_S1_iiii,(.L_x_11 - _Z2acPfPKiS1_S1_iiii)
        .other          _Z2acPfPKiS1_S1_iiii,@"STO_CUDA_ENTRY STV_DEFAULT"
_Z2acPfPKiS1_S1_iiii:
.text._Z2acPfPKiS1_S1_iiii:
[----:B------:R-:W0:Y:S01]  /*0000*/  LDC R1, c[0x0][0x37c] ;  /* 0x0000df00ff017b82 */ /* 0x000e220000000800 */
[----:B------:R-:W1:Y:S01]  /*0010*/  LDCU UR4, c[0x0][0x3ac] ;  /* 0x00007580ff0477ac */ /* 0x000e620008000800 */
[----:B------:R-:W2:Y:S01]  /*0020*/  S2R R0, SR_CTAID.X ;  /* 0x0000000000007919 */ /* 0x000ea20000002500 */
[----:B0-----:R-:W-:Y:S01]  /*0030*/  IADD3 R1, PT, PT, R1, -0x4000, RZ ;  /* 0xffffc00001017810 */ /* 0x001fe20007ffe0ff */
[----:B------:R-:W1:Y:S01]  /*0040*/  LDCU.64 UR6, c[0x0][0x3a0] ;  /* 0x00007400ff0677ac */ /* 0x000e620008000a00 */
[----:B------:R-:W2:Y:S01]  /*0050*/  S2R R3, SR_TID.X ;  /* 0x0000000000037919 */ /* 0x000ea20000002100 */
[----:B------:R-:W2:Y:S01]  /*0060*/  LDCU UR5, c[0x0][0x360] ;  /* 0x00006c00ff0577ac */ /* 0x000ea20008000800 */
[----:B------:R-:W0:Y:S01]  /*0070*/  LDCU.64 UR16, c[0x0][0x358] ;  /* 0x00006b00ff1077ac */ /* 0x000e220008000a00 */
[----:B-1----:R-:W-:-:S04]  /*0080*/  UISETP.LT.AND UP0, UPT, UR4, UR7, UPT ;  /* 0x000000070400728c */ /* 0x002fc8000bf01270 */
[----:B------:R-:W-:-:S04]  /*0090*/  USEL UR4, UR4, UR7, UP0 ;  /* 0x0000000704047287 */ /* 0x000fc80008000000 */
[----:B------:R-:W-:Y:S01]  /*00a0*/  UISETP.GE.AND UP0, UPT, UR4, 0x1, UPT ;  /* 0x000000010400788c */ /* 0x000fe2000bf06270 */
[----:B--2---:R-:W-:-:S04]  /*00b0*/  IMAD R0, R0, UR5, R3 ;  /* 0x0000000500007c24 */ /* 0x004fc8000f8e0203 */
[----:B------:R-:W-:-:S04]  /*00c0*/  IMAD R0, R0, UR6, RZ ;  /* 0x0000000600007c24 */ /* 0x000fc8000f8e02ff */
[----:B0-----:R-:W-:Y:S05]  /*00d0*/  BRA.U !UP0, `(.L_x_0) ;  /* 0x0000000d08007547 */ /* 0x001fea000b800000 */
[----:B------:R-:W0:Y:S01]  /*00e0*/  LDCU.64 UR10, c[0x0][0x390] ;  /* 0x00007200ff0a77ac */ /* 0x000e220008000a00 */
[----:B------:R-:W-:Y:S01]  /*00f0*/  IADD3 R8, PT, PT, R1, 0x4, RZ ;  /* 0x0000000401087810 */ /* 0x000fe20007ffe0ff */
[----:B------:R-:W1:Y:S01]  /*0100*/  LDCU.64 UR8, c[0x0][0x388] ;  /* 0x00007100ff0877ac */ /* 0x000e620008000a00 */
[----:B------:R-:W-:Y:S01]  /*0110*/  ULOP3.LUT UR6, UR7, 0x7ffffffe, URZ, 0xc0, !UPT ;  /* 0x7ffffffe07067892 */ /* 0x000fe2000f8ec0ff */
[----:B------:R-:W-:-:S03]  /*0120*/  UMOV UR4, URZ ;  /* 0x000000ff00047c82 */ /* 0x000fc60008000000 */
[----:B------:R-:W-:Y:S02]  /*0130*/  UIADD3 UR12, UPT, UPT, -UR6, URZ, URZ ;  /* 0x000000ff060c7290 */ /* 0x000fe4000fffe1ff */
[----:B0-----:R-:W-:Y:S02]  /*0140*/  UIADD3 UR10, UP0, UPT, UR10, 0x4, URZ ;  /* 0x000000040a0a7890 */ /* 0x001fe4000ff1e0ff */
[----:B-1----:R-:W-:Y:S02]  /*0150*/  UIADD3 UR8, UP1, UPT, UR8, 0x4, URZ ;  /* 0x0000000408087890 */ /* 0x002fe4000ff3e0ff */
[----:B------:R-:W-:Y:S02]  /*0160*/  UIADD3.X UR11, UPT, UPT, URZ, UR11, URZ, UP0, !UPT ;  /* 0x0000000bff0b7290 */ /* 0x000fe400087fe4ff */
[----:B------:R-:W-:-:S12]  /*0170*/  UIADD3.X UR9, UPT, UPT, URZ, UR9, URZ, UP1, !UPT ;  /* 0x00000009ff097290 */ /* 0x000fd80008ffe4ff */
.L_x_9:
[----:B0-----:R-:W0:Y:S01]  /*0180*/  LDCU UR5, c[0x0][0x3a4] ;  /* 0x00007480ff0577ac */ /* 0x001e220008000800 */
[----:B--2---:R-:W-:Y:S01]  /*0190*/  HFMA2 R4, -RZ, RZ, 0, 0 ;  /* 0x00000000ff047431 */ /* 0x004fe200000001ff */
[----:B-1----:R-:W1:Y:S01]  /*01a0*/  LDCU UR7, c[0x0][0x3ac] ;  /* 0x00007580ff0777ac */ /* 0x002e620008000800 */
[----:B------:R-:W-:Y:S02]  /*01b0*/  UIADD3 UR4, UPT, UPT, UR4, 0x1, URZ ;  /* 0x0000000104047890 */ /* 0x000fe4000fffe0ff */
[----:B0-----:R-:W-:Y:S02]  /*01c0*/  UISETP.NE.AND UP1, UPT, UR5, 0x1, UPT ;  /* 0x000000010500788c */ /* 0x001fe4000bf25270 */
[----:B-1----:R-:W-:-:S07]  /*01d0*/  UISETP.NE.AND UP0, UPT, UR4, UR7, UPT ;  /* 0x000000070400728c */ /* 0x002fce000bf05270 */
[----:B------:R-:W-:Y:S05]  /*01e0*/  BRA.U !UP1, `(.L_x_1) ;  /* 0x0000000509b47547 */ /* 0x000fea000b800000 */
[----:B------:R-:W0:Y:S01]  /*01f0*/  LDCU.64 UR14, c[0x0][0x398] ;  /* 0x00007300ff0e77ac */ /* 0x000e220008000a00 */
[----:B------:R-:W1:Y:S01]  /*0200*/  LDC R9, c[0x0][0x3a8] ;  /* 0x0000ea00ff097b82 */ /* 0x000e620000000800 */
[----:B------:R-:W-:Y:S01]  /*0210*/  IMAD.U32 R4, RZ, RZ, UR8 ;  /* 0x00000008ff047e24 */ /* 0x000fe2000f8e00ff */
[----:B------:R-:W-:Y:S01]  /*0220*/  MOV R5, UR9 ;  /* 0x0000000900057c02 */ /* 0x000fe20008000f00 */
[----:B------:R-:W-:Y:S01]  /*0230*/  IMAD.U32 R7, RZ, RZ, UR11 ;  /* 0x0000000bff077e24 */ /* 0x000fe2000f8e00ff */
[----:B------:R-:W-:Y:S01]  /*0240*/  MOV R6, UR10 ;  /* 0x0000000a00067c02 */ /* 0x000fe20008000f00 */
[----:B------:R-:W2:Y:S01]  /*0250*/  LDCU UR18, c[0x0][0x3a8] ;  /* 0x00007500ff1277ac */ /* 0x000ea20008000800 */
[----:B------:R-:W-:Y:S01]  /*0260*/  MOV R10, R8 ;  /* 0x00000008000a7202 */ /* 0x000fe20000000f00 */
[----:B0-----:R-:W-:-:S04]  /*0270*/  UIADD3 UR5, UP1, UPT, UR14, 0x4, URZ ;  /* 0x000000040e057890 */ /* 0x001fc8000ff3e0ff */
[----:B------:R-:W-:Y:S02]  /*0280*/  UIADD3.X UR7, UPT, UPT, URZ, UR15, URZ, UP1, !UPT ;  /* 0x0000000fff077290 */ /* 0x000fe40008ffe4ff */
[----:B------:R-:W-:Y:S01]  /*0290*/  MOV R2, UR5 ;  /* 0x0000000500027c02 */ /* 0x000fe20008000f00 */
[----:B------:R-:W-:-:S03]  /*02a0*/  UMOV UR5, URZ ;  /* 0x000000ff00057c82 */ /* 0x000fc60008000000 */
[----:B------:R-:W-:Y:S01]  /*02b0*/  IMAD.U32 R3, RZ, RZ, UR7 ;  /* 0x00000007ff037e24 */ /* 0x000fe2000f8e00ff */
[----:B--2---:R-:W-:-:S06]  /*02c0*/  UMOV UR7, UR12 ;  /* 0x0000000c00077c82 */ /* 0x004fcc0008000000 */
.L_x_6:
[----:B------:R-:W2:Y:S01]  /*02d0*/  LDG.E R11, desc[UR16][R2.64+-0x4] ;  /* 0xfffffc10020b7981 */ /* 0x000ea2000c1e1900 */
[----:B------:R-:W-:Y:S01]  /*02e0*/  UIADD3 UR13, UPT, UPT, UR5, 0x1, URZ ;  /* 0x00000001050d7890 */ /* 0x000fe2000fffe0ff */
[----:B--2---:R-:W-:-:S13]  /*02f0*/  ISETP.NE.AND P0, PT, R11, RZ, PT ;  /* 0x000000ff0b00720c */ /* 0x004fda0003f05270 */
[----:B------:R-:W-:Y:S05]  /*0300*/  @!P0 BRA `(.L_x_2) ;  /* 0x0000000000508947 */ /* 0x000fea0003800000 */
[----:B------:R-:W2:Y:S04]  /*0310*/  LDG.E R16, desc[UR16][R4.64+-0x4] ;  /* 0xfffffc1004107981 */ /* 0x000ea8000c1e1900 */
[----:B------:R-:W3:Y:S01]  /*0320*/  LDG.E R17, desc[UR16][R6.64+-0x4] ;  /* 0xfffffc1006117981 */ /* 0x000ee2000c1e1900 */
[----:B------:R-:W-:-:S04]  /*0330*/  MOV R11, UR18 ;  /* 0x00000012000b7c02 */ /* 0x000fc80008000f00 */
[----:B------:R-:W-:-:S13]  /*0340*/  ISETP.LE.AND P0, PT, R11, UR5, PT ;  /* 0x000000050b007c0c */ /* 0x000fda000bf03270 */
[----:B------:R-:W0:Y:S01]  /*0350*/  @!P0 LDC.64 R14, c[0x0][0x380] ;  /* 0x0000e000ff0e8b82 */ /* 0x000e220000000a00 */
[----:B--2---:R-:W-:Y:S02]  /*0360*/  @!P0 IADD3 R13, PT, PT, R0, R16, RZ ;  /* 0x00000010000d8210 */ /* 0x004fe40007ffe0ff */
[-C--:B------:R-:W-:Y:S01]  /*0370*/  @P0 LEA R16, R16, R1.reuse, 0x2 ;  /* 0x0000000110100211 */ /* 0x080fe200078e10ff */
[----:B---3--:R-:W-:Y:S01]  /*0380*/  @!P0 IMAD.IADD R19, R0, 0x1, R17 ;  /* 0x0000000100138824 */ /* 0x008fe200078e0211 */
[----:B------:R-:W-:Y:S01]  /*0390*/  @P0 LEA R17, R17, R1, 0x2 ;  /* 0x0000000111110211 */ /* 0x000fe200078e10ff */
[----:B0-----:R-:W-:-:S03]  /*03a0*/  @!P0 IMAD.WIDE R12, R13, 0x4, R14 ;  /* 0x000000040d0c8825 */ /* 0x001fc600078e020e */
[----:B------:R-:W2:Y:S01]  /*03b0*/  @P0 LDL R16, [R16] ;  /* 0x0000000010100983 */ /* 0x000ea20000100800 */
[----:B------:R-:W-:-:S03]  /*03c0*/  @!P0 IMAD.WIDE R14, R19, 0x4, R14 ;  /* 0x00000004130e8825 */ /* 0x000fc600078e020e */
[----:B------:R-:W2:Y:S04]  /*03d0*/  @P0 LDL R17, [R17] ;  /* 0x0000000011110983 */ /* 0x000ea80000100800 */
[----:B------:R-:W3:Y:S04]  /*03e0*/  @!P0 LDG.E R12, desc[UR16][R12.64] ;  /* 0x000000100c0c8981 */ /* 0x000ee8000c1e1900 */
[----:B------:R-:W3:Y:S01]  /*03f0*/  @!P0 LDG.E R15, desc[UR16][R14.64] ;  /* 0x000000100e0f8981 */ /* 0x000ee2000c1e1900 */
[----:B--2---:R-:W-:Y:S01]  /*0400*/  @P0 FMUL R19, R16, R17 ;  /* 0x0000001110130220 */ /* 0x004fe20000400000 */
[----:B---3--:R-:W-:-:S04]  /*0410*/  @!P0 FMUL R21, R12, R15 ;  /* 0x0000000f0c158220 */ /* 0x008fc80000400000 */
[----:B------:R2:W-:Y:S04]  /*0420*/  @P0 STL [R10+-0x4], R19 ;  /* 0xfffffc130a000387 */ /* 0x0005e80000100800 */
[----:B------:R2:W-:Y:S01]  /*0430*/  @!P0 STL [R10+-0x4], R21 ;  /* 0xfffffc150a008387 */ /* 0x0005e20000100800 */
[----:B------:R-:W-:Y:S05]  /*0440*/  BRA `(.L_x_3) ;  /* 0x00000000004c7947 */ /* 0x000fea0003800000 */
.L_x_2:
[----:B------:R-:W2:Y:S04]  /*0450*/  LDG.E R16, desc[UR16][R4.64+-0x4] ;  /* 0xfffffc1004107981 */ /* 0x000ea8000c1e1900 */
[----:B------:R-:W3:Y:S01]  /*0460*/  LDG.E R17, desc[UR16][R6.64+-0x4] ;  /* 0xfffffc1006117981 */ /* 0x000ee2000c1e1900 */
[----:B-1----:R-:W-:-:S04]  /*0470*/  MOV R11, R9 ;  /* 0x00000009000b7202 */ /* 0x002fc80000000f00 */
[----:B------:R-:W-:-:S13]  /*0480*/  ISETP.LE.AND P0, PT, R11, UR5, PT ;  /* 0x000000050b007c0c */ /* 0x000fda000bf03270 */
[----:B------:R-:W0:Y:S01]  /*0490*/  @!P0 LDC.64 R14, c[0x0][0x380] ;  /* 0x0000e000ff0e8b82 */ /* 0x000e220000000a00 */
[----:B--2---:R-:W-:Y:S01]  /*04a0*/  @!P0 IMAD.IADD R13, R0, 0x1, R16 ;  /* 0x00000001000d8824 */ /* 0x004fe200078e0210 */
[----:B------:R-:W-:Y:S02]  /*04b0*/  @P0 LEA R16, R16, R1, 0x2 ;  /* 0x0000000110100211 */ /* 0x000fe400078e10ff */
[----:B---3--:R-:W-:Y:S01]  /*04c0*/  @!P0 IADD3 R19, PT, PT, R0, R17, RZ ;  /* 0x0000001100138210 */ /* 0x008fe20007ffe0ff */
[--C-:B0-----:R-:W-:Y:S01]  /*04d0*/  @!P0 IMAD.WIDE R12, R13, 0x4, R14.reuse ;  /* 0x000000040d0c8825 */ /* 0x101fe200078e020e */
[----:B------:R-:W-:Y:S02]  /*04e0*/  @P0 LEA R18, R17, R1, 0x2 ;  /* 0x0000000111120211 */ /* 0x000fe400078e10ff */
[----:B------:R-:W2:Y:S01]  /*04f0*/  @P0 LDL R16, [R16] ;  /* 0x0000000010100983 */ /* 0x000ea20000100800 */
[----:B------:R-:W-:-:S03]  /*0500*/  @!P0 IMAD.WIDE R14, R19, 0x4, R14 ;  /* 0x00000004130e8825 */ /* 0x000fc600078e020e */
[----:B------:R-:W2:Y:S04]  /*0510*/  @P0 LDL R17, [R18] ;  /* 0x0000000012110983 */ /* 0x000ea80000100800 */
[----:B------:R-:W3:Y:S04]  /*0520*/  @!P0 LDG.E R12, desc[UR16][R12.64] ;  /* 0x000000100c0c8981 */ /* 0x000ee8000c1e1900 */
[----:B------:R-:W3:Y:S01]  /*0530*/  @!P0 LDG.E R15, desc[UR16][R14.64] ;  /* 0x000000100e0f8981 */ /* 0x000ee2000c1e1900 */
[----:B--2---:R-:W-:Y:S01]  /*0540*/  @P0 FADD R17, R16, R17 ;  /* 0x0000001110110221 */ /* 0x004fe20000000000 */
[----:B---3--:R-:W-:-:S04]  /*0550*/  @!P0 FADD R19, R12, R15 ;  /* 0x0000000f0c138221 */ /* 0x008fc80000000000 */
[----:B------:R0:W-:Y:S04]  /*0560*/  @P0 STL [R10+-0x4], R17 ;  /* 0xfffffc110a000387 */ /* 0x0001e80000100800 */
[----:B------:R0:W-:Y:S02]  /*0570*/  @!P0 STL [R10+-0x4], R19 ;  /* 0xfffffc130a008387 */ /* 0x0001e40000100800 */
.L_x_3:
[----:B------:R-:W3:Y:S02]  /*0580*/  LDG.E R12, desc[UR16][R2.64] ;  /* 0x00000010020c7981 */ /* 0x000ee4000c1e1900 */
[----:B---3--:R-:W-:-:S13]  /*0590*/  ISETP.NE.AND P0, PT, R12, RZ, PT ;  /* 0x000000ff0c00720c */ /* 0x008fda0003f05270 */
[----:B------:R-:W-:Y:S05]  /*05a0*/  @!P0 BRA `(.L_x_4) ;  /* 0x00000000004c8947 */ /* 0x000fea0003800000 */
[----:B------:R-:W3:Y:S04]  /*05b0*/  LDG.E R16, desc[UR16][R4.64] ;  /* 0x0000001004107981 */ /* 0x000ee8000c1e1900 */
[----:B0-----:R-:W4:Y:S01]  /*05c0*/  LDG.E R17, desc[UR16][R6.64] ;  /* 0x0000001006117981 */ /* 0x001f22000c1e1900 */
[----:B------:R-:W-:-:S13]  /*05d0*/  ISETP.LE.AND P0, PT, R11, UR13, PT ;  /* 0x0000000d0b007c0c */ /* 0x000fda000bf03270 */
[----:B------:R-:W0:Y:S01]  /*05e0*/  @!P0 LDC.64 R14, c[0x0][0x380] ;  /* 0x0000e000ff0e8b82 */ /* 0x000e220000000a00 */
[----:B---3--:R-:W-:Y:S01]  /*05f0*/  @!P0 IMAD.IADD R13, R0, 0x1, R16 ;  /* 0x00000001000d8824 */ /* 0x008fe200078e0210 */
[----:B------:R-:W-:Y:S02]  /*0600*/  @P0 LEA R16, R16, R1, 0x2 ;  /* 0x0000000110100211 */ /* 0x000fe400078e10ff */
[----:B----4-:R-:W-:Y:S01]  /*0610*/  @!P0 IADD3 R11, PT, PT, R0, R17, RZ ;  /* 0x00000011000b8210 */ /* 0x010fe20007ffe0ff */
[--C-:B0-----:R-:W-:Y:S01]  /*0620*/  @!P0 IMAD.WIDE R12, R13, 0x4, R14.reuse ;  /* 0x000000040d0c8825 */ /* 0x101fe200078e020e */
[----:B------:R-:W-:Y:S02]  /*0630*/  @P0 LEA R17, R17, R1, 0x2 ;  /* 0x0000000111110211 */ /* 0x000fe400078e10ff */
[----:B------:R-:W3:Y:S01]  /*0640*/  @P0 LDL R16, [R16] ;  /* 0x0000000010100983 */ /* 0x000ee20000100800 */
[----:B------:R-:W-:-:S03]  /*0650*/  @!P0 IMAD.WIDE R14, R11, 0x4, R14 ;  /* 0x000000040b0e8825 */ /* 0x000fc600078e020e */
[----:B------:R-:W2:Y:S04]  /*0660*/  @!P0 LDG.E R12, desc[UR16][R12.64] ;  /* 0x000000100c0c8981 */ /* 0x000ea8000c1e1900 */
[----:B------:R-:W3:Y:S04]  /*0670*/  @P0 LDL R17, [R17] ;  /* 0x0000000011110983 */ /* 0x000ee80000100800 */
[----:B------:R-:W2:Y:S01]  /*0680*/  @!P0 LDG.E R15, desc[UR16][R14.64] ;  /* 0x000000100e0f8981 */ /* 0x000ea2000c1e1900 */
[----:B---3--:R-:W-:Y:S01]  /*0690*/  @P0 FMUL R11, R16, R17 ;  /* 0x00000011100b0220 */ /* 0x008fe20000400000 */
[----:B--2---:R-:W-:-:S04]  /*06a0*/  @!P0 FMUL R19, R12, R15 ;  /* 0x0000000f0c138220 */ /* 0x004fc80000400000 */
[----:B------:R0:W-:Y:S04]  /*06b0*/  @P0 STL [R10], R11 ;  /* 0x0000000b0a000387 */ /* 0x0001e80000100800 */
[----:B------:R0:W-:Y:S01]  /*06c0*/  @!P0 STL [R10], R19 ;  /* 0x000000130a008387 */ /* 0x0001e20000100800 */
[----:B------:R-:W-:Y:S05]  /*06d0*/  BRA `(.L_x_5) ;  /* 0x0000000000487947 */ /* 0x000fea0003800000 */
.L_x_4:
[----:B------:R-:W3:Y:S04]  /*06e0*/  LDG.E R16, desc[UR16][R4.64] ;  /* 0x0000001004107981 */ /* 0x000ee8000c1e1900 */
[----:B0-----:R-:W4:Y:S01]  /*06f0*/  LDG.E R17, desc[UR16][R6.64] ;  /* 0x0000001006117981 */ /* 0x001f22000c1e1900 */
[----:B------:R-:W-:-:S13]  /*0700*/  ISETP.LE.AND P0, PT, R11, UR13, PT ;  /* 0x0000000d0b007c0c */ /* 0x000fda000bf03270 */
[----:B------:R-:W0:Y:S01]  /*0710*/  @!P0 LDC.64 R14, c[0x0][0x380] ;  /* 0x0000e000ff0e8b82 */ /* 0x000e220000000a00 */
[----:B---3--:R-:W-:Y:S01]  /*0720*/  @!P0 IMAD.IADD R13, R0, 0x1, R16 ;  /* 0x00000001000d8824 */ /* 0x008fe200078e0210 */
[----:B------:R-:W-:Y:S02]  /*0730*/  @P0 LEA R18, R16, R1, 0x2 ;  /* 0x0000000110120211 */ /* 0x000fe400078e10ff */
[----:B----4-:R-:W-:Y:S01]  /*0740*/  @!P0 IADD3 R11, PT, PT, R0, R17, RZ ;  /* 0x00000011000b8210 */ /* 0x010fe20007ffe0ff */
[----:B0-----:R-:W-:Y:S01]  /*0750*/  @!P0 IMAD.WIDE R12, R13, 0x4, R14 ;  /* 0x000000040d0c8825 */ /* 0x001fe200078e020e */
[----:B------:R-:W-:-:S03]  /*0760*/  @P0 LEA R16, R17, R1, 0x2 ;  /* 0x0000000111100211 */ /* 0x000fc600078e10ff */
[----:B------:R-:W-:Y:S02]  /*0770*/  @!P0 IMAD.WIDE R14, R11, 0x4, R14 ;  /* 0x000000040b0e8825 */ /* 0x000fe400078e020e */
[----:B------:R-:W3:Y:S04]  /*0780*/  @P0 LDL R11, [R18] ;  /* 0x00000000120b0983 */ /* 0x000ee80000100800 */
[----:B------:R-:W3:Y:S04]  /*0790*/  @P0 LDL R16, [R16] ;  /* 0x0000000010100983 */ /* 0x000ee80000100800 */
[----:B------:R-:W4:Y:S04]  /*07a0*/  @!P0 LDG.E R12, desc[UR16][R12.64] ;  /* 0x000000100c0c8981 */ /* 0x000f28000c1e1900 */
[----:B------:R-:W4:Y:S01]  /*07b0*/  @!P0 LDG.E R15, desc[UR16][R14.64] ;  /* 0x000000100e0f8981 */ /* 0x000f22000c1e1900 */
[----:B---3--:R-:W-:Y:S01]  /*07c0*/  @P0 FADD R11, R11, R16 ;  /* 0x000000100b0b0221 */ /* 0x008fe20000000000 */
[----:B----4-:R-:W-:-:S04]  /*07d0*/  @!P0 FADD R17, R12, R15 ;  /* 0x0000000f0c118221 */ /* 0x010fc80000000000 */
[----:B------:R3:W-:Y:S04]  /*07e0*/  @P0 STL [R10], R11 ;  /* 0x0000000b0a000387 */ /* 0x0007e80000100800 */
[----:B------:R3:W-:Y:S02]  /*07f0*/  @!P0 STL [R10], R17 ;  /* 0x000000110a008387 */ /* 0x0007e40000100800 */
.L_x_5:
[----:B------:R-:W-:Y:S01]  /*0800*/  UIADD3 UR7, UPT, UPT, UR7, 0x2, URZ ;  /* 0x0000000207077890 */ /* 0x000fe2000fffe0ff */
[----:B------:R-:W-:Y:S01]  /*0810*/  IADD3 R6, P0, PT, R6, 0x8, RZ ;  /* 0x0000000806067810 */ /* 0x000fe20007f1e0ff */
[----:B------:R-:W-:Y:S01]  /*0820*/  UIADD3 UR5, UPT, UPT, UR5, 0x2, URZ ;  /* 0x0000000205057890 */ /* 0x000fe2000fffe0ff */
[----:B------:R-:W-:Y:S01]  /*0830*/  IADD3 R4, P1, PT, R4, 0x8, RZ ;  /* 0x0000000804047810 */ /* 0x000fe20007f3e0ff */
[----:B------:R-:W-:Y:S01]  /*0840*/  UISETP.NE.AND UP1, UPT, UR7, URZ, UPT ;  /* 0x000000ff0700728c */ /* 0x000fe2000bf25270 */
[----:B------:R-:W-:Y:S01]  /*0850*/  IADD3 R2, P2, PT, R2, 0x8, RZ ;  /* 0x0000000802027810 */ /* 0x000fe20007f5e0ff */
[----:B------:R-:W-:Y:S01]  /*0860*/  IMAD.X R7, RZ, RZ, R7, P0 ;  /* 0x000000ffff077224 */ /* 0x000fe200000e0607 */
[----:B------:R-:W-:Y:S02]  /*0870*/  IADD3.X R5, PT, PT, RZ, R5, RZ, P1, !PT ;  /* 0x00000005ff057210 */ /* 0x000fe40000ffe4ff */
[----:B------:R-:W-:Y:S02]  /*0880*/  IADD3.X R3, PT, PT, RZ, R3, RZ, P2, !PT ;  /* 0x00000003ff037210 */ /* 0x000fe400017fe4ff */
[----:B0-23--:R-:W-:-:S02]  /*0890*/  IADD3 R10, PT, PT, R10, 0x8, RZ ;  /* 0x000000080a0a7810 */ /* 0x00dfc40007ffe0ff */
[----:B------:R-:W-:Y:S05]  /*08a0*/  BRA.U UP1, `(.L_x_6) ;  /* 0xfffffff901887547 */ /* 0x000fea000b83ffff */
[----:B------:R-:W-:-:S07]  /*08b0*/  IMAD.U32 R4, RZ, RZ, UR6 ;  /* 0x00000006ff047e24 */ /* 0x000fce000f8e00ff */
.L_x_1:
[----:B------:R-:W0:Y:S02]  /*08c0*/  LDC R2, c[0x0][0x3a4] ;  /* 0x0000e900ff027b82 */ /* 0x000e240000000800 */
[----:B0-----:R-:W-:-:S13]  /*08d0*/  LOP3.LUT P0, RZ, R2, 0x1, RZ, 0xc0, !PT ;  /* 0x0000000102ff7812 */ /* 0x001fda000780c0ff */
[----:B------:R-:W-:Y:S05]  /*08e0*/  @!P0 BRA `(.L_x_7) ;  /* 0x0000000000f08947 */ /* 0x000fea0003800000 */
[----:B------:R-:W0:Y:S02]  /*08f0*/  LDC.64 R6, c[0x0][0x398] ;  /* 0x0000e600ff067b82 */ /* 0x000e240000000a00 */
[----:B0-----:R-:W-:-:S06]  /*0900*/  IMAD.WIDE.U32 R6, R4, 0x4, R6 ;  /* 0x0000000404067825 */ /* 0x001fcc00078e0006 */
[----:B------:R-:W2:Y:S02]  /*0910*/  LDG.E R6, desc[UR16][R6.64] ;  /* 0x0000001006067981 */ /* 0x000ea4000c1e1900 */
[----:B--2---:R-:W-:-:S13]  /*0920*/  ISETP.NE.AND P0, PT, R6, RZ, PT ;  /* 0x000000ff0600720c */ /* 0x004fda0003f05270 */
[----:B------:R-:W-:Y:S05]  /*0930*/  @!P0 BRA `(.L_x_8) ;  /* 0x0000000000708947 */ /* 0x000fea0003800000 */
[----:B------:R-:W0:Y:S08]  /*0940*/  LDC R3, c[0x0][0x3a8] ;  /* 0x0000ea00ff037b82 */ /* 0x000e300000000800 */
[----:B------:R-:W2:Y:S08]  /*0950*/  LDC.64 R10, c[0x0][0x390] ;  /* 0x0000e400ff0a7b82 */ /* 0x000eb00000000a00 */
[----:B------:R-:W3:Y:S01]  /*0960*/  LDC.64 R12, c[0x0][0x388] ;  /* 0x0000e200ff0c7b82 */ /* 0x000ee20000000a00 */
[C---:B0-----:R-:W-:Y:S01]  /*0970*/  ISETP.GE.AND P0, PT, R4.reuse, R3, PT ;  /* 0x000000030400720c */ /* 0x041fe20003f06270 */
[----:B--2---:R-:W-:-:S12]  /*0980*/  IMAD.WIDE.U32 R10, R4, 0x4, R10 ;  /* 0x00000004040a7825 */ /* 0x004fd800078e000a */
[----:B------:R-:W0:Y:S01]  /*0990*/  @P0 LDC.64 R6, c[0x0][0x388] ;  /* 0x0000e200ff060b82 */ /* 0x000e220000000a00 */
[----:B------:R-:W2:Y:S01]  /*09a0*/  LDG.E R10, desc[UR16][R10.64] ;  /* 0x000000100a0a7981 */ /* 0x000ea2000c1e1900 */
[----:B---3--:R-:W-:-:S05]  /*09b0*/  @!P0 IMAD.WIDE.U32 R16, R4, 0x4, R12 ;  /* 0x0000000404108825 */ /* 0x008fca00078e000c */
[----:B-1----:R-:W3:Y:S01]  /*09c0*/  @!P0 LDG.E R9, desc[UR16][R16.64] ;  /* 0x0000001010098981 */ /* 0x002ee2000c1e1900 */
[----:B------:R-:W1:Y:S01]  /*09d0*/  LDC.64 R12, c[0x0][0x380] ;  /* 0x0000e000ff0c7b82 */ /* 0x000e620000000a00 */
[----:B0-----:R-:W-:-:S06]  /*09e0*/  @P0 IMAD.WIDE.U32 R6, R4, 0x4, R6 ;  /* 0x0000000404060825 */ /* 0x001fcc00078e0006 */
[----:B------:R-:W4:Y:S01]  /*09f0*/  @P0 LDG.E R6, desc[UR16][R6.64] ;  /* 0x0000001006060981 */ /* 0x000f22000c1e1900 */
[----:B--2---:R-:W-:Y:S02]  /*0a00*/  @!P0 IADD3 R15, PT, PT, R0, R10, RZ ;  /* 0x0000000a000f8210 */ /* 0x004fe40007ffe0ff */
[----:B------:R-:W-:Y:S02]  /*0a10*/  @P0 LEA R5, R10, R1, 0x2 ;  /* 0x000000010a050211 */ /* 0x000fe400078e10ff */
[----:B---3--:R-:W-:Y:S01]  /*0a20*/  @!P0 IADD3 R9, PT, PT, R0, R9, RZ ;  /* 0x0000000900098210 */ /* 0x008fe20007ffe0ff */
[--C-:B-1----:R-:W-:Y:S02]  /*0a30*/  @!P0 IMAD.WIDE R14, R15, 0x4, R12.reuse ;  /* 0x000000040f0e8825 */ /* 0x102fe400078e020c */
[----:B------:R-:W2:Y:S02]  /*0a40*/  @P0 LDL R18, [R5] ;  /* 0x0000000005120983 */ /* 0x000ea40000100800 */
[----:B------:R-:W-:-:S02]  /*0a50*/  @!P0 IMAD.WIDE R12, R9, 0x4, R12 ;  /* 0x00000004090c8825 */ /* 0x000fc400078e020c */
[----:B------:R-:W3:Y:S04]  /*0a60*/  @!P0 LDG.E R15, desc[UR16][R14.64] ;  /* 0x000000100e0f8981 */ /* 0x000ee8000c1e1900 */
[----:B------:R-:W3:Y:S01]  /*0a70*/  @!P0 LDG.E R12, desc[UR16][R12.64] ;  /* 0x000000100c0c8981 */ /* 0x000ee2000c1e1900 */
[----:B----4-:R-:W-:-:S06]  /*0a80*/  @P0 IMAD R3, R6, 0x4, R1 ;  /* 0x0000000406030824 */ /* 0x010fcc00078e0201 */
[----:B------:R-:W2:Y:S01]  /*0a90*/  @P0 LDL R3, [R3] ;  /* 0x0000000003030983 */ /* 0x000ea20000100800 */
[----:B------:R-:W-:Y:S01]  /*0aa0*/  LEA R7, R4, R1, 0x2 ;  /* 0x0000000104077211 */ /* 0x000fe200078e10ff */
[----:B---3--:R-:W-:Y:S01]  /*0ab0*/  @!P0 FMUL R4, R12, R15 ;  /* 0x0000000f0c048220 */ /* 0x008fe20000400000 */
[----:B--2---:R-:W-:-:S05]  /*0ac0*/  @P0 FMUL R18, R3, R18 ;  /* 0x0000001203120220 */ /* 0x004fca0000400000 */
[----:B------:R0:W-:Y:S04]  /*0ad0*/  @P0 STL [R7], R18 ;  /* 0x0000001207000387 */ /* 0x0001e80000100800 */
[----:B------:R0:W-:Y:S01]  /*0ae0*/  @!P0 STL [R7], R4 ;  /* 0x0000000407008387 */ /* 0x0001e20000100800 */
[----:B------:R-:W-:Y:S05]  /*0af0*/  BRA `(.L_x_7) ;  /* 0x00000000006c7947 */ /* 0x000fea0003800000 */
.L_x_8:
[----:B------:R-:W0:Y:S08]  /*0b00*/  LDC R3, c[0x0][0x3a8] ;  /* 0x0000ea00ff037b82 */ /* 0x000e300000000800 */
[----:B------:R-:W2:Y:S08]  /*0b10*/  LDC.64 R10, c[0x0][0x390] ;  /* 0x0000e400ff0a7b82 */ /* 0x000eb00000000a00 */
[----:B------:R-:W3:Y:S01]  /*0b20*/  LDC.64 R12, c[0x0][0x388] ;  /* 0x0000e200ff0c7b82 */ /* 0x000ee20000000a00 */
[----:B0-----:R-:W-:-:S07]  /*0b30*/  ISETP.GE.AND P0, PT, R4, R3, PT ;  /* 0x000000030400720c */ /* 0x001fce0003f06270 */
[----:B------:R-:W0:Y:S01]  /*0b40*/  LDC.64 R14, c[0x0][0x380] ;  /* 0x0000e000ff0e7b82 */ /* 0x000e220000000a00 */
[----:B--2---:R-:W-:-:S07]  /*0b50*/  IMAD.WIDE.U32 R10, R4, 0x4, R10 ;  /* 0x00000004040a7825 */ /* 0x004fce00078e000a */
[----:B------:R-:W2:Y:S01]  /*0b60*/  @P0 LDC.64 R6, c[0x0][0x388] ;  /* 0x0000e200ff060b82 */ /* 0x000ea20000000a00 */
[----:B------:R-:W4:Y:S01]  /*0b70*/  LDG.E R10, desc[UR16][R10.64] ;  /* 0x000000100a0a7981 */ /* 0x000f22000c1e1900 */
[----:B---3--:R-:W-:-:S06]  /*0b80*/  @!P0 IMAD.WIDE.U32 R12, R4, 0x4, R12 ;  /* 0x00000004040c8825 */ /* 0x008fcc00078e000c */
[----:B------:R-:W3:Y:S01]  /*0b90*/  @!P0 LDG.E R13, desc[UR16][R12.64] ;  /* 0x000000100c0d8981 */ /* 0x000ee2000c1e1900 */
[----:B--2---:R-:W-:-:S06]  /*0ba0*/  @P0 IMAD.WIDE.U32 R6, R4, 0x4, R6 ;  /* 0x0000000404060825 */ /* 0x004fcc00078e0006 */
[----:B------:R-:W2:Y:S01]  /*0bb0*/  @P0 LDG.E R6, desc[UR16][R6.64] ;  /* 0x0000001006060981 */ /* 0x000ea2000c1e1900 */
[----:B----4-:R-:W-:Y:S01]  /*0bc0*/  @!P0 IADD3 R17, PT, PT, R0, R10, RZ ;  /* 0x0000000a00118210 */ /* 0x010fe20007ffe0ff */
[----:B------:R-:W-:Y:S01]  /*0bd0*/  @P0 IMAD R18, R10, 0x4, R1 ;  /* 0x000000040a120824 */ /* 0x000fe200078e0201 */
[----:B---3--:R-:W-:-:S03]  /*0be0*/  @!P0 IADD3 R3, PT, PT, R0, R13, RZ ;  /* 0x0000000d00038210 */ /* 0x008fc60007ffe0ff */
[--C-:B0-----:R-:W-:Y:S02]  /*0bf0*/  @!P0 IMAD.WIDE R16, R17, 0x4, R14.reuse ;  /* 0x0000000411108825 */ /* 0x101fe400078e020e */
[----:B------:R-:W3:Y:S02]  /*0c00*/  @P0 LDL R18, [R18] ;  /* 0x0000000012120983 */ /* 0x000ee40000100800 */
[----:B------:R-:W-:Y:S02]  /*0c10*/  @!P0 IMAD.WIDE R14, R3, 0x4, R14 ;  /* 0x00000004030e8825 */ /* 0x000fe400078e020e */
[----:B------:R-:W4:Y:S04]  /*0c20*/  @!P0 LDG.E R17, desc[UR16][R16.64] ;  /* 0x0000001010118981 */ /* 0x000f28000c1e1900 */
[----:B------:R-:W4:Y:S01]  /*0c30*/  @!P0 LDG.E R14, desc[UR16][R14.64] ;  /* 0x000000100e0e8981 */ /* 0x000f22000c1e1900 */
[----:B--2---:R-:W-:-:S05]  /*0c40*/  @P0 LEA R5, R6, R1, 0x2 ;  /* 0x0000000106050211 */ /* 0x004fca00078e10ff */
[----:B------:R-:W3:Y:S01]  /*0c50*/  @P0 LDL R3, [R5] ;  /* 0x0000000005030983 */ /* 0x000ee20000100800 */
[----:B------:R-:W-:Y:S01]  /*0c60*/  LEA R6, R4, R1, 0x2 ;  /* 0x0000000104067211 */ /* 0x000fe200078e10ff */
[----:B----4-:R-:W-:Y:S01]  /*0c70*/  @!P0 FADD R4, R14, R17 ;  /* 0x000000110e048221 */ /* 0x010fe20000000000 */
[----:B---3--:R-:W-:-:S05]  /*0c80*/  @P0 FADD R3, R3, R18 ;  /* 0x0000001203030221 */ /* 0x008fca0000000000 */
[----:B------:R2:W-:Y:S04]  /*0c90*/  @P0 STL [R6], R3 ;  /* 0x0000000306000387 */ /* 0x0005e80000100800 */
[----:B------:R2:W-:Y:S02]  /*0ca0*/  @!P0 STL [R6], R4 ;  /* 0x0000000406008387 */ /* 0x0005e40000100800 */
.L_x_7:
[----:B------:R-:W-:Y:S05]  /*0cb0*/  BRA.U UP0, `(.L_x_9) ;  /* 0xfffffff500307547 */ /* 0x000fea000b83ffff */
[----:B------:R-:W-:-:S05]  /*0cc0*/  LEA R2, R2, R1, 0x2 ;  /* 0x0000000102027211 */ /* 0x000fca00078e10ff */
[----:B------:R3:W5:Y:S02]  /*0cd0*/  LDL R5, [R2+-0x4] ;  /* 0xfffffc0002057983 */ /* 0x0007640000100800 */
.L_x_0:
[----:B--23--:R-:W2:Y:S02]  /*0ce0*/  LDC.64 R2, c[0x0][0x380] ;  /* 0x0000e000ff027b82 */ /* 0x00cea40000000a00 */
[----:B--2---:R-:W-:-:S05]  /*0cf0*/  IMAD.WIDE R2, R0, 0x4, R2 ;  /* 0x0000000400027825 */ /* 0x004fca00078e0202 */
[----:B-----5:R-:W-:Y:S01]  /*0d00*/  STG.E desc[UR16][R2.64], R5 ;  /* 0x0000000502007986 */ /* 0x020fe2000c101910 */
[----:B------:R-:W-:Y:S05]  /*0d10*/  EXIT ;  /* 0x000000000000794d */ /* 0x000fea0003800000 */
.L_x_10:
[----:B------:R-:W-:-:S00]  /*0d20*/  BRA `(.L_x_10) ;  /* 0xfffffffc00fc7947 */ /* 0x000fc0000383ffff */
[----:B------:R-:W-:-:S00]  /*0d30*/  NOP ;  /* 0x0000000000007918 */ /* 0x000fc00000000000 */
        /* <DEDUP_REMOVED lines=12> */
.L_x_11:


//--------------------- .nv.shared.reserved.0     --------------------------
	.section	.nv.shared.reserved.0,"aw",@nobits
	.weak		__nv_reservedSMEM_offset_0_alias
	.size		__nv_reservedSMEM_offset_0_alias, 0, 64
	.other		__nv_reservedSMEM_offset_0_alias,@"STO_CUDA_RESERVED_SHARED STV_DEFAULT"
__nv_reservedSMEM_offset_0_alias:
	.zero		0
	.zero		64


//--------------------- .nv.constant0._Z2acPfPKiS1_S1_iiii --------------------------
	.section	.nv.constant0._Z2acPfPKiS1_S1_iiii,"a",@progbits
	.sectionflags	@""
	.align	4
.nv.constant0._Z2acPfPKiS1_S1_iiii:
	.zero		944


//--------------------- SYMBOLS --------------------------

	.type		.nv.reservedSmem.offset0,@object
	.size		.nv.reservedSmem.offset0,0x4
